//
// Generated by NVIDIA NVVM Compiler
//
// Compiler Build ID: CL-36424714
// Cuda compilation tools, release 13.0, V13.0.88
// Based on NVVM 20.0.0
//

.version 9.0
.target sm_100
.address_size 64

	// .globl	_Z6addVecPfS_S_i

.visible .entry _Z6addVecPfS_S_i(
	.param .u64 .ptr .align 1 _Z6addVecPfS_S_i_param_0,
	.param .u64 .ptr .align 1 _Z6addVecPfS_S_i_param_1,
	.param .u64 .ptr .align 1 _Z6addVecPfS_S_i_param_2,
	.param .u32 _Z6addVecPfS_S_i_param_3
)
{
	.reg .pred 	%p<2>;
	.reg .b32 	%r<6>;
	.reg .b32 	%f<4>;
	.reg .b64 	%rd<11>;

	ld.param.u64 	%rd1, [_Z6addVecPfS_S_i_param_0];
	ld.param.u64 	%rd2, [_Z6addVecPfS_S_i_param_1];
	ld.param.u64 	%rd3, [_Z6addVecPfS_S_i_param_2];
	ld.param.u32 	%r2, [_Z6addVecPfS_S_i_param_3];
	mov.u32 	%r3, %ctaid.x;
	mov.u32 	%r4, %ntid.x;
	mov.u32 	%r5, %tid.x;
	mad.lo.s32 	%r1, %r3, %r4, %r5;
	setp.ge.s32 	%p1, %r1, %r2;
	@%p1 bra 	$L__BB0_2;
	cvta.to.global.u64 	%rd4, %rd1;
	cvta.to.global.u64 	%rd5, %rd2;
	cvta.to.global.u64 	%rd6, %rd3;
	mul.wide.s32 	%rd7, %r1, 4;
	add.s64 	%rd8, %rd4, %rd7;
	ld.global.f32 	%f1, [%rd8];
	add.s64 	%rd9, %rd5, %rd7;
	ld.global.f32 	%f2, [%rd9];
	add.f32 	%f3, %f1, %f2;
	add.s64 	%rd10, %rd6, %rd7;
	st.global.f32 	[%rd10], %f3;
$L__BB0_2:
	ret;

}


// ===== COMPILED SASS (sm_100) =====

	.target	sm_100

	.elftype	@"ET_EXEC"


//--------------------- .note.nv.tkinfo           --------------------------
	.section	.note.nv.tkinfo,"",@"SHT_NOTE"
	.sectionflags	@"SHF_NOTE_NV_TKINFO"
	.tkinfo
        /*0018*/ 	.word	0x00000002
        /*0030*/ 	.string	""
        /*0030*/ 	.string	"ptxas"
        /*0030*/ 	.string	"Cuda compilation tools, release 13.0, V13.0.88"
        /*0030*/ 	.string	"Build cuda_13.0.r13.0/compiler.36424714_0"
        /*0030*/ 	.string	"-arch sm_100 -m 64 "



//--------------------- .note.nv.cuinfo           --------------------------
	.section	.note.nv.cuinfo,"",@"SHT_NOTE"
	.sectionflags	@"SHF_NOTE_NV_CUINFO"
        /*0018*/ 	.short	0x0002
        /*001a*/ 	.short	0x0064
        /*001c*/ 	.short	0x0082
	.zero		2


//--------------------- .nv.info                  --------------------------
	.section	.nv.info,"",@"SHT_CUDA_INFO"
	.align	4


	//----- nvinfo : EIATTR_REGCOUNT
	.align		4
        /*0000*/ 	.byte	0x04, 0x2f
        /*0002*/ 	.short	(.L_1 - .L_0)
	.align		4
.L_0:
        /*0004*/ 	.word	index@(_Z6addVecPfS_S_i)
        /*0008*/ 	.word	0x0000000c


	//----- nvinfo : EIATTR_FRAME_SIZE
	.align		4
.L_1:
        /*000c*/ 	.byte	0x04, 0x11
        /*000e*/ 	.short	(.L_3 - .L_2)
	.align		4
.L_2:
        /*0010*/ 	.word	index@(_Z6addVecPfS_S_i)
        /*0014*/ 	.word	0x00000000


	//----- nvinfo : EIATTR_MIN_STACK_SIZE
	.align		4
.L_3:
        /*0018*/ 	.byte	0x04, 0x12
        /*001a*/ 	.short	(.L_5 - .L_4)
	.align		4
.L_4:
        /*001c*/ 	.word	index@(_Z6addVecPfS_S_i)
        /*0020*/ 	.word	0x00000000
.L_5:


//--------------------- .nv.compat                --------------------------
	.section	.nv.compat,"",@"SHT_CUDA_COMPAT_INFO"
	.align	4
        /*0000*/ 	.byte	0x02, 0x09, 0x00, 0x00, 0x02, 0x02, 0x01, 0x00, 0x02, 0x05, 0x05, 0x00, 0x03, 0x07, 0x01, 0x01
        /*0010*/ 	.byte	0x02, 0x03, 0x00, 0x00, 0x02, 0x06, 0x01, 0x00, 0x04, 0x0b, 0x08, 0x00, 0x09, 0x00, 0x00, 0x00
        /*0020*/ 	.byte	0x00, 0x00, 0x00, 0x00


//--------------------- .nv.info._Z6addVecPfS_S_i --------------------------
	.section	.nv.info._Z6addVecPfS_S_i,"",@"SHT_CUDA_INFO"
	.sectionflags	@""
	.align	4


	//----- nvinfo : EIATTR_CUDA_API_VERSION
	.align		4
        /*0000*/ 	.byte	0x04, 0x37
        /*0002*/ 	.short	(.L_7 - .L_6)
.L_6:
        /*0004*/ 	.word	0x00000082


	//----- nvinfo : EIATTR_KPARAM_INFO
	.align		4
.L_7:
        /*0008*/ 	.byte	0x04, 0x17
        /*000a*/ 	.short	(.L_9 - .L_8)
.L_8:
        /*000c*/ 	.word	0x00000000
        /*0010*/ 	.short	0x0003
        /*0012*/ 	.short	0x0018
        /*0014*/ 	.byte	0x00, 0xf0, 0x11, 0x00


	//----- nvinfo : EIATTR_KPARAM_INFO
	.align		4
.L_9:
        /*0018*/ 	.byte	0x04, 0x17
        /*001a*/ 	.short	(.L_11 - .L_10)
.L_10:
        /*001c*/ 	.word	0x00000000
        /*0020*/ 	.short	0x0002
        /*0022*/ 	.short	0x0010
        /*0024*/ 	.byte	0x00, 0xf5, 0x21, 0x00


	//----- nvinfo : EIATTR_KPARAM_INFO
	.align		4
.L_11:
        /*0028*/ 	.byte	0x04, 0x17
        /*002a*/ 	.short	(.L_13 - .L_12)
.L_12:
        /*002c*/ 	.word	0x00000000
        /*0030*/ 	.short	0x0001
        /*0032*/ 	.short	0x0008
        /*0034*/ 	.byte	0x00, 0xf5, 0x21, 0x00


	//----- nvinfo : EIATTR_KPARAM_INFO
	.align		4
.L_13:
        /*0038*/ 	.byte	0x04, 0x17
        /*003a*/ 	.short	(.L_15 - .L_14)
.L_14:
        /*003c*/ 	.word	0x00000000
        /*0040*/ 	.short	0x0000
        /*0042*/ 	.short	0x0000
        /*0044*/ 	.byte	0x00, 0xf5, 0x21, 0x00


	//----- nvinfo : EIATTR_SPARSE_MMA_MASK
	.align		4
.L_15:
        /*0048*/ 	.byte	0x03, 0x50
        /*004a*/ 	.short	0x0000


	//----- nvinfo : EIATTR_MAXREG_COUNT
	.align		4
        /*004c*/ 	.byte	0x03, 0x1b
        /*004e*/ 	.short	0x00ff


	//----- nvinfo : EIATTR_MERCURY_ISA_VERSION
	.align		4
        /*0050*/ 	.byte	0x03, 0x5f
        /*0052*/ 	.short	0x0101


	//----- nvinfo : EIATTR_VRC_CTA_INIT_COUNT
	.align		4
        /*0054*/ 	.byte	0x02, 0x4a
	.zero		1
	.zero		1


	//----- nvinfo : EIATTR_EXIT_INSTR_OFFSETS
	.align		4
        /*0058*/ 	.byte	0x04, 0x1c
        /*005a*/ 	.short	(.L_17 - .L_16)


	//   ....[0]....
.L_16:
        /*005c*/ 	.word	0x00000070


	//   ....[1]....
        /*0060*/ 	.word	0x00000130


	//----- nvinfo : EIATTR_CBANK_PARAM_SIZE
	.align		4
.L_17:
        /*0064*/ 	.byte	0x03, 0x19
        /*0066*/ 	.short	0x001c


	//----- nvinfo : EIATTR_PARAM_CBANK
	.align		4
        /*0068*/ 	.byte	0x04, 0x0a
        /*006a*/ 	.short	(.L_19 - .L_18)
	.align		4
.L_18:
        /*006c*/ 	.word	index@(.nv.constant0._Z6addVecPfS_S_i)
        /*0070*/ 	.short	0x0380
        /*0072*/ 	.short	0x001c


	//----- nvinfo : EIATTR_SW_WAR
	.align		4
.L_19:
        /*0074*/ 	.byte	0x04, 0x36
        /*0076*/ 	.short	(.L_21 - .L_20)
.L_20:
        /*0078*/ 	.word	0x00000008
.L_21:


//--------------------- .nv.callgraph             --------------------------
	.section	.nv.callgraph,"",@"SHT_CUDA_CALLGRAPH"
	.align	4
	.sectionentsize	8
	.align		4
        /*0000*/ 	.word	0x00000000
	.align		4
        /*0004*/ 	.word	0xffffffff
	.align		4
        /*0008*/ 	.word	0x00000000
	.align		4
        /*000c*/ 	.word	0xfffffffe
	.align		4
        /*0010*/ 	.word	0x00000000
	.align		4
        /*0014*/ 	.word	0xfffffffd
	.align		4
        /*0018*/ 	.word	0x00000000
	.align		4
        /*001c*/ 	.word	0xfffffffc


//--------------------- .text._Z6addVecPfS_S_i    --------------------------
	.section	.text._Z6addVecPfS_S_i,"ax",@progbits
	.align	128
        .global         _Z6addVecPfS_S_i
        .type           _Z6addVecPfS_S_i,@function
        .size           _Z6addVecPfS_S_i,(.L_x_1 - _Z6addVecPfS_S_i)
        .other          _Z6addVecPfS_S_i,@"STO_CUDA_ENTRY STV_DEFAULT"
_Z6addVecPfS_S_i:
.text._Z6addVecPfS_S_i:
[----:B------:R-:W-:Y:S01]  /*0000*/  LDC R1, c[0x0][0x37c] ;  /* 0x0000df00ff017b82 */ /* 0x000fe20000000800 */
[----:B------:R-:W0:Y:S07]  /*0010*/  S2R R0, SR_TID.X ;  /* 0x0000000000007919 */ /* 0x000e2e0000002100 */
[----:B------:R-:W0:Y:S01]  /*0020*/  S2UR UR4, SR_CTAID.X ;  /* 0x00000000000479c3 */ /* 0x000e220000002500 */
[----:B------:R-:W1:Y:S07]  /*0030*/  LDCU UR5, c[0x0][0x398] ;  /* 0x00007300ff0577ac */ /* 0x000e6e0008000800 */
[----:B------:R-:W0:Y:S02]  /*0040*/  LDC R9, c[0x0][0x360] ;  /* 0x0000d800ff097b82 */ /* 0x000e240000000800 */
[----:B0-----:R-:W-:-:S05]  /*0050*/  IMAD R9, R9, UR4, R0 ;  /* 0x0000000409097c24 */ /* 0x001fca000f8e0200 */
[----:B-1----:R-:W-:-:S13]  /*0060*/  ISETP.GE.AND P0, PT, R9, UR5, PT ;  /* 0x0000000509007c0c */ /* 0x002fda000bf06270 */
[----:B------:R-:W-:Y:S05]  /*0070*/  @P0 EXIT ;  /* 0x000000000000094d */ /* 0x000fea0003800000 */
[----:B------:R-:W0:Y:S01]  /*0080*/  LDC.64 R2, c[0x0][0x380] ;  /* 0x0000e000ff027b82 */ /* 0x000e220000000a00 */
[----:B------:R-:W1:Y:S07]  /*0090*/  LDCU.64 UR4, c[0x0][0x358] ;  /* 0x00006b00ff0477ac */ /* 0x000e6e0008000a00 */
[----:B------:R-:W2:Y:S08]  /*00a0*/  LDC.64 R4, c[0x0][0x388] ;  /* 0x0000e200ff047b82 */ /* 0x000eb00000000a00 */
[----:B------:R-:W3:Y:S01]  /*00b0*/  LDC.64 R6, c[0x0][0x390] ;  /* 0x0000e400ff067b82 */ /* 0x000ee20000000a00 */
[----:B0-----:R-:W-:-:S06]  /*00c0*/  IMAD.WIDE R2, R9, 0x4, R2 ;  /* 0x0000000409027825 */ /* 0x001fcc00078e0202 */
[----:B-1----:R-:W4:Y:S01]  /*00d0*/  LDG.E R2, desc[UR4][R2.64] ;  /* 0x0000000402027981 */ /* 0x002f22000c1e1900 */
[----:B--2---:R-:W-:-:S06]  /*00e0*/  IMAD.WIDE R4, R9, 0x4, R4 ;  /* 0x0000000409047825 */ /* 0x004fcc00078e0204 */
[----:B------:R-:W4:Y:S01]  /*00f0*/  LDG.E R5, desc[UR4][R4.64] ;  /* 0x0000000404057981 */ /* 0x000f22000c1e1900 */
[----:B---3--:R-:W-:-:S04]  /*0100*/  IMAD.WIDE R6, R9, 0x4, R6 ;  /* 0x0000000409067825 */ /* 0x008fc800078e0206 */
[----:B----4-:R-:W-:-:S05]  /*0110*/  FADD R9, R2, R5 ;  /* 0x0000000502097221 */ /* 0x010fca0000000000 */
[----:B------:R-:W-:Y:S01]  /*0120*/  STG.E desc[UR4][R6.64], R9 ;  /* 0x0000000906007986 */ /* 0x000fe2000c101904 */
[----:B------:R-:W-:Y:S05]  /*0130*/  EXIT ;  /* 0x000000000000794d */ /* 0x000fea0003800000 */
.L_x_0:
[----:B------:R-:W-:-:S00]  /*0140*/  BRA `(.L_x_0) ;  /* 0xfffffffc00fc7947 */ /* 0x000fc0000383ffff */
[----:B------:R-:W-:-:S00]  /*0150*/  NOP ;  /* 0x0000000000007918 */ /* 0x000fc00000000000 */
        /* <DEDUP_REMOVED lines=10> */
.L_x_1:


//--------------------- .nv.shared.reserved.0     --------------------------
	.section	.nv.shared.reserved.0,"aw",@nobits
	.weak		__nv_reservedSMEM_offset_0_alias
	.size		__nv_reservedSMEM_offset_0_alias, 0, 64
	.other		__nv_reservedSMEM_offset_0_alias,@"STO_CUDA_RESERVED_SHARED STV_DEFAULT"
__nv_reservedSMEM_offset_0_alias:
	.zero		0
	.zero		64


//--------------------- .nv.constant0._Z6addVecPfS_S_i --------------------------
	.section	.nv.constant0._Z6addVecPfS_S_i,"a",@progbits
	.sectionflags	@""
	.align	4
.nv.constant0._Z6addVecPfS_S_i:
	.zero		924


//--------------------- SYMBOLS --------------------------

	.type		.nv.reservedSmem.offset0,@object
	.size		.nv.reservedSmem.offset0,0x4
